//
// Generated by NVIDIA NVVM Compiler
//
// Compiler Build ID: CL-36424714
// Cuda compilation tools, release 13.0, V13.0.88
// Based on NVVM 20.0.0
//

.version 9.0
.target sm_100
.address_size 64

	// .globl	_Z11print_hellov
.extern .func  (.param .b32 func_retval0) vprintf
(
	.param .b64 vprintf_param_0,
	.param .b64 vprintf_param_1
)
;
.global .align 1 .b8 $str[34] = {104, 101, 108, 108, 111, 32, 102, 114, 111, 109, 32, 116, 104, 114, 101, 97, 100, 32, 37, 100, 32, 111, 102, 32, 98, 108, 111, 99, 107, 32, 37, 100, 10};

.visible .entry _Z11print_hellov()
{
	.local .align 8 .b8 	__local_depot0[8];
	.reg .b64 	%SP;
	.reg .b64 	%SPL;
	.reg .b32 	%r<5>;
	.reg .b64 	%rd<5>;

	mov.u64 	%SPL, __local_depot0;
	cvta.local.u64 	%SP, %SPL;
	add.u64 	%rd1, %SP, 0;
	add.u64 	%rd2, %SPL, 0;
	mov.u32 	%r1, %tid.x;
	mov.u32 	%r2, %ctaid.x;
	st.local.v2.u32 	[%rd2], {%r1, %r2};
	mov.u64 	%rd3, $str;
	cvta.global.u64 	%rd4, %rd3;
	{ // callseq 0, 0
	.param .b64 param0;
	st.param.b64 	[param0], %rd4;
	.param .b64 param1;
	st.param.b64 	[param1], %rd1;
	.param .b32 retval0;
	call.uni (retval0), 
	vprintf, 
	(
	param0, 
	param1
	);
	ld.param.b32 	%r3, [retval0];
	} // callseq 0
	ret;

}


// ===== COMPILED SASS (sm_100) =====

	.target	sm_100

	.elftype	@"ET_EXEC"


//--------------------- .note.nv.tkinfo           --------------------------
	.section	.note.nv.tkinfo,"",@"SHT_NOTE"
	.sectionflags	@"SHF_NOTE_NV_TKINFO"
	.tkinfo
        /*0018*/ 	.word	0x00000002
        /*0030*/ 	.string	""
        /*0030*/ 	.string	"ptxas"
        /*0030*/ 	.string	"Cuda compilation tools, release 13.0, V13.0.88"
        /*0030*/ 	.string	"Build cuda_13.0.r13.0/compiler.36424714_0"
        /*0030*/ 	.string	"-arch sm_100 -m 64 "



//--------------------- .note.nv.cuinfo           --------------------------
	.section	.note.nv.cuinfo,"",@"SHT_NOTE"
	.sectionflags	@"SHF_NOTE_NV_CUINFO"
        /*0018*/ 	.short	0x0002
        /*001a*/ 	.short	0x0064
        /*001c*/ 	.short	0x0082
	.zero		2


//--------------------- .nv.info                  --------------------------
	.section	.nv.info,"",@"SHT_CUDA_INFO"
	.align	4


	//----- nvinfo : EIATTR_REGCOUNT
	.align		4
        /*0000*/ 	.byte	0x04, 0x2f
        /*0002*/ 	.short	(.L_2 - .L_1)
	.align		4
.L_1:
        /*0004*/ 	.word	index@(_Z11print_hellov)
        /*0008*/ 	.word	0x00000018


	//----- nvinfo : EIATTR_FRAME_SIZE
	.align		4
.L_2:
        /*000c*/ 	.byte	0x04, 0x11
        /*000e*/ 	.short	(.L_4 - .L_3)
	.align		4
.L_3:
        /*0010*/ 	.word	index@(_Z11print_hellov)
        /*0014*/ 	.word	0x00000008


	//----- nvinfo : EIATTR_MIN_STACK_SIZE
	.align		4
.L_4:
        /*0018*/ 	.byte	0x04, 0x12
        /*001a*/ 	.short	(.L_6 - .L_5)
	.align		4
.L_5:
        /*001c*/ 	.word	index@(_Z11print_hellov)
        /*0020*/ 	.word	0x00000008
.L_6:


//--------------------- .nv.compat                --------------------------
	.section	.nv.compat,"",@"SHT_CUDA_COMPAT_INFO"
	.align	4
        /*0000*/ 	.byte	0x02, 0x09, 0x00, 0x00, 0x02, 0x02, 0x01, 0x00, 0x02, 0x05, 0x05, 0x00, 0x03, 0x07, 0x01, 0x01
        /*0010*/ 	.byte	0x02, 0x03, 0x00, 0x00, 0x02, 0x06, 0x01, 0x00, 0x04, 0x0b, 0x08, 0x00, 0x09, 0x00, 0x00, 0x00
        /*0020*/ 	.byte	0x00, 0x00, 0x00, 0x00


//--------------------- .nv.info._Z11print_hellov --------------------------
	.section	.nv.info._Z11print_hellov,"",@"SHT_CUDA_INFO"
	.sectionflags	@""
	.align	4


	//----- nvinfo : EIATTR_CUDA_API_VERSION
	.align		4
        /*0000*/ 	.byte	0x04, 0x37
        /*0002*/ 	.short	(.L_8 - .L_7)
.L_7:
        /*0004*/ 	.word	0x00000082


	//----- nvinfo : EIATTR_SPARSE_MMA_MASK
	.align		4
.L_8:
        /*0008*/ 	.byte	0x03, 0x50
        /*000a*/ 	.short	0x0000


	//----- nvinfo : EIATTR_MAXREG_COUNT
	.align		4
        /*000c*/ 	.byte	0x03, 0x1b
        /*000e*/ 	.short	0x00ff


	//----- nvinfo : EIATTR_EXTERNS
	.align		4
        /*0010*/ 	.byte	0x04, 0x0f
        /*0012*/ 	.short	(.L_10 - .L_9)


	//   ....[0]....
	.align		4
.L_9:
        /*0014*/ 	.word	index@(vprintf)


	//----- nvinfo : EIATTR_MERCURY_ISA_VERSION
	.align		4
.L_10:
        /*0018*/ 	.byte	0x03, 0x5f
        /*001a*/ 	.short	0x0101


	//----- nvinfo : EIATTR_VRC_CTA_INIT_COUNT
	.align		4
        /*001c*/ 	.byte	0x02, 0x4a
	.zero		1
	.zero		1


	//----- nvinfo : EIATTR_SYSCALL_OFFSETS
	.align		4
        /*0020*/ 	.byte	0x04, 0x46
        /*0022*/ 	.short	(.L_12 - .L_11)


	//   ....[0]....
.L_11:
        /*0024*/ 	.word	0x000000f0


	//----- nvinfo : EIATTR_EXIT_INSTR_OFFSETS
	.align		4
.L_12:
        /*0028*/ 	.byte	0x04, 0x1c
        /*002a*/ 	.short	(.L_14 - .L_13)


	//   ....[0]....
.L_13:
        /*002c*/ 	.word	0x00000100


	//----- nvinfo : EIATTR_SW_WAR
	.align		4
.L_14:
        /*0030*/ 	.byte	0x04, 0x36
        /*0032*/ 	.short	(.L_16 - .L_15)
.L_15:
        /*0034*/ 	.word	0x00000008
.L_16:


//--------------------- .nv.callgraph             --------------------------
	.section	.nv.callgraph,"",@"SHT_CUDA_CALLGRAPH"
	.align	4
	.sectionentsize	8
	.align		4
        /*0000*/ 	.word	0x00000000
	.align		4
        /*0004*/ 	.word	0xffffffff
	.align		4
        /*0008*/ 	.word	index@(_Z11print_hellov)
	.align		4
        /*000c*/ 	.word	index@(vprintf)
	.align		4
        /*0010*/ 	.word	0x00000000
	.align		4
        /*0014*/ 	.word	0xfffffffe
	.align		4
        /*0018*/ 	.word	0x00000000
	.align		4
        /*001c*/ 	.word	0xfffffffd
	.align		4
        /*0020*/ 	.word	0x00000000
	.align		4
        /*0024*/ 	.word	0xfffffffc


//--------------------- .nv.constant4             --------------------------
	.section	.nv.constant4,"a",@progbits
	.align	8
	.align		8
.nv.constant4:
        /*0000*/ 	.dword	vprintf
	.align		8
        /*0008*/ 	.dword	$str


//--------------------- .text._Z11print_hellov    --------------------------
	.section	.text._Z11print_hellov,"ax",@progbits
	.align	128
        .global         _Z11print_hellov
        .type           _Z11print_hellov,@function
        .size           _Z11print_hellov,(.L_x_2 - _Z11print_hellov)
        .other          _Z11print_hellov,@"STO_CUDA_ENTRY STV_DEFAULT"
_Z11print_hellov:
.text._Z11print_hellov:
[----:B------:R-:W0:Y:S01]  /*0000*/  LDC R1, c[0x0][0x37c] ;  /* 0x0000df00ff017b82 */ /* 0x000e220000000800 */
[----:B------:R-:W1:Y:S01]  /*0010*/  S2R R8, SR_TID.X ;  /* 0x0000000000087919 */ /* 0x000e620000002100 */
[----:B0-----:R-:W-:Y:S01]  /*0020*/  VIADD R1, R1, 0xfffffff8 ;  /* 0xfffffff801017836 */ /* 0x001fe20000000000 */
[----:B------:R-:W-:Y:S01]  /*0030*/  MOV R0, 0x0 ;  /* 0x0000000000007802 */ /* 0x000fe20000000f00 */
[----:B------:R-:W0:Y:S01]  /*0040*/  LDCU UR4, c[0x0][0x2f8] ;  /* 0x00005f00ff0477ac */ /* 0x000e220008000800 */
[----:B------:R-:W1:Y:S03]  /*0050*/  S2R R9, SR_CTAID.X ;  /* 0x0000000000097919 */ /* 0x000e660000002500 */
[----:B------:R2:W3:Y:S01]  /*0060*/  LDC.64 R2, c[0x4][R0] ;  /* 0x0100000000027b82 */ /* 0x0004e20000000a00 */
[----:B------:R-:W4:Y:S01]  /*0070*/  LDCU.64 UR6, c[0x4][0x8] ;  /* 0x01000100ff0677ac */ /* 0x000f220008000a00 */
[----:B------:R-:W5:Y:S01]  /*0080*/  LDCU UR5, c[0x0][0x2fc] ;  /* 0x00005f80ff0577ac */ /* 0x000f620008000800 */
[----:B0-----:R-:W-:Y:S01]  /*0090*/  IADD3 R6, P0, PT, R1, UR4, RZ ;  /* 0x0000000401067c10 */ /* 0x001fe2000ff1e0ff */
[----:B----4-:R-:W-:Y:S01]  /*00a0*/  IMAD.U32 R4, RZ, RZ, UR6 ;  /* 0x00000006ff047e24 */ /* 0x010fe2000f8e00ff */
[----:B------:R-:W-:-:S03]  /*00b0*/  MOV R5, UR7 ;  /* 0x0000000700057c02 */ /* 0x000fc60008000f00 */
[----:B-----5:R-:W-:Y:S01]  /*00c0*/  IMAD.X R7, RZ, RZ, UR5, P0 ;  /* 0x00000005ff077e24 */ /* 0x020fe200080e06ff */
[----:B-1----:R2:W-:Y:S07]  /*00d0*/  STL.64 [R1], R8 ;  /* 0x0000000801007387 */ /* 0x0025ee0000100a00 */
[----:B------:R-:W-:-:S07]  /*00e0*/  LEPC R20, `(.L_x_0) ;  /* 0x000000001014794e */ /* 0x000fce0000000000 */
[----:B--23--:R-:W-:Y:S05]  /*00f0*/  CALL.ABS.NOINC R2 ;  /* 0x0000000002007343 */ /* 0x00cfea0003c00000 */
.L_x_0:
[----:B------:R-:W-:Y:S05]  /*0100*/  EXIT ;  /* 0x000000000000794d */ /* 0x000fea0003800000 */
.L_x_1:
[----:B------:R-:W-:-:S00]  /*0110*/  BRA `(.L_x_1) ;  /* 0xfffffffc00fc7947 */ /* 0x000fc0000383ffff */
[----:B------:R-:W-:-:S00]  /*0120*/  NOP ;  /* 0x0000000000007918 */ /* 0x000fc00000000000 */
        /* <DEDUP_REMOVED lines=13> */
.L_x_2:


//--------------------- .nv.global.init           --------------------------
	.section	.nv.global.init,"aw",@progbits
.nv.global.init:
	.type		$str,@object
	.size		$str,(.L_0 - $str)
$str:
        /*0000*/ 	.byte	0x68, 0x65, 0x6c, 0x6c, 0x6f, 0x20, 0x66, 0x72, 0x6f, 0x6d, 0x20, 0x74, 0x68, 0x72, 0x65, 0x61
        /*0010*/ 	.byte	0x64, 0x20, 0x25, 0x64, 0x20, 0x6f, 0x66, 0x20, 0x62, 0x6c, 0x6f, 0x63, 0x6b, 0x20, 0x25, 0x64
        /*0020*/ 	.byte	0x0a, 0x00
.L_0:


//--------------------- .nv.shared.reserved.0     --------------------------
	.section	.nv.shared.reserved.0,"aw",@nobits
	.weak		__nv_reservedSMEM_offset_0_alias
	.size		__nv_reservedSMEM_offset_0_alias, 0, 64
	.other		__nv_reservedSMEM_offset_0_alias,@"STO_CUDA_RESERVED_SHARED STV_DEFAULT"
__nv_reservedSMEM_offset_0_alias:
	.zero		0
	.zero		64


//--------------------- .nv.constant0._Z11print_hellov --------------------------
	.section	.nv.constant0._Z11print_hellov,"a",@progbits
	.sectionflags	@""
	.align	4
.nv.constant0._Z11print_hellov:
	.zero		896


//--------------------- SYMBOLS --------------------------

	.type		.nv.reservedSmem.offset0,@object
	.size		.nv.reservedSmem.offset0,0x4
	.type		vprintf,@function
